	.headerflags	@"EF_CUDA_TEXMODE_UNIFIED EF_CUDA_64BIT_ADDRESS EF_CUDA_ACCELERATORS EF_CUDA_SM90 EF_CUDA_VIRTUAL_SM(EF_CUDA_SM90)"
	.elftype	@"ET_EXEC"


//--------------------- .nv.info                  --------------------------
	.section	.nv.info,"",@"SHT_CUDA_INFO"
	.align	4


	//----- nvinfo : EIATTR_REGCOUNT
	.align		4
        /*0000*/ 	.byte	0x04, 0x2f
        /*0002*/ 	.short	(.L_1 - .L_0)
	.align		4
.L_0:
        /*0004*/ 	.word	index@(triton_poi_fused_cat_relu_threshold_backward_2)
        /*0008*/ 	.word	0x00000011


	//----- nvinfo : EIATTR_MIN_STACK_SIZE
	.align		4
.L_1:
        /*000c*/ 	.byte	0x04, 0x12
        /*000e*/ 	.short	(.L_3 - .L_2)
	.align		4
.L_2:
        /*0010*/ 	.word	index@(triton_poi_fused_cat_relu_threshold_backward_2)
        /*0014*/ 	.word	0x00000000


	//----- nvinfo : EIATTR_FRAME_SIZE
	.align		4
.L_3:
        /*0018*/ 	.byte	0x04, 0x11
        /*001a*/ 	.short	(.L_5 - .L_4)
	.align		4
.L_4:
        /*001c*/ 	.word	index@(triton_poi_fused_cat_relu_threshold_backward_2)
        /*0020*/ 	.word	0x00000000


	//----- nvinfo : EIATTR_MIN_STACK_SIZE
	.align		4
.L_5:
        /*0024*/ 	.byte	0x04, 0x12
        /*0026*/ 	.short	(.L_7 - .L_6)
	.align		4
.L_6:
        /*0028*/ 	.word	index@(triton_poi_fused_cat_relu_threshold_backward_2)
        /*002c*/ 	.word	0x00000000
.L_7:


//--------------------- .nv.info.triton_poi_fused_cat_relu_threshold_backward_2 --------------------------
	.section	.nv.info.triton_poi_fused_cat_relu_threshold_backward_2,"",@"SHT_CUDA_INFO"
	.sectionflags	@""
	.align	4


	//----- nvinfo : EIATTR_CUDA_API_VERSION
	.align		4
        /*0000*/ 	.byte	0x04, 0x37
        /*0002*/ 	.short	(.L_9 - .L_8)
.L_8:
        /*0004*/ 	.word	0x0000007c


	//----- nvinfo : EIATTR_KPARAM_INFO
	.align		4
.L_9:
        /*0008*/ 	.byte	0x04, 0x17
        /*000a*/ 	.short	(.L_11 - .L_10)
.L_10:
        /*000c*/ 	.word	0x00000000
        /*0010*/ 	.short	0x0004
        /*0012*/ 	.short	0x0020
        /*0014*/ 	.byte	0x00, 0xf0, 0x11, 0x00


	//----- nvinfo : EIATTR_KPARAM_INFO
	.align		4
.L_11:
        /*0018*/ 	.byte	0x04, 0x17
        /*001a*/ 	.short	(.L_13 - .L_12)
.L_12:
        /*001c*/ 	.word	0x00000000
        /*0020*/ 	.short	0x0003
        /*0022*/ 	.short	0x0018
        /*0024*/ 	.byte	0x00, 0xf4, 0x21, 0x00


	//----- nvinfo : EIATTR_KPARAM_INFO
	.align		4
.L_13:
        /*0028*/ 	.byte	0x04, 0x17
        /*002a*/ 	.short	(.L_15 - .L_14)
.L_14:
        /*002c*/ 	.word	0x00000000
        /*0030*/ 	.short	0x0002
        /*0032*/ 	.short	0x0010
        /*0034*/ 	.byte	0x00, 0xf4, 0x21, 0x00


	//----- nvinfo : EIATTR_KPARAM_INFO
	.align		4
.L_15:
        /*0038*/ 	.byte	0x04, 0x17
        /*003a*/ 	.short	(.L_17 - .L_16)
.L_16:
        /*003c*/ 	.word	0x00000000
        /*0040*/ 	.short	0x0001
        /*0042*/ 	.short	0x0008
        /*0044*/ 	.byte	0x00, 0xf4, 0x21, 0x00


	//----- nvinfo : EIATTR_KPARAM_INFO
	.align		4
.L_17:
        /*0048*/ 	.byte	0x04, 0x17
        /*004a*/ 	.short	(.L_19 - .L_18)
.L_18:
        /*004c*/ 	.word	0x00000000
        /*0050*/ 	.short	0x0000
        /*0052*/ 	.short	0x0000
        /*0054*/ 	.byte	0x00, 0xf4, 0x21, 0x00


	//----- nvinfo : EIATTR_SPARSE_MMA_MASK
	.align		4
.L_19:
        /*0058*/ 	.byte	0x03, 0x50
        /*005a*/ 	.short	0x0000


	//----- nvinfo : EIATTR_MAXREG_COUNT
	.align		4
        /*005c*/ 	.byte	0x03, 0x1b
        /*005e*/ 	.short	0x00ff


	//----- nvinfo : EIATTR_EXIT_INSTR_OFFSETS
	.align		4
        /*0060*/ 	.byte	0x04, 0x1c
        /*0062*/ 	.short	(.L_21 - .L_20)


	//   ....[0]....
.L_20:
        /*0064*/ 	.word	0x00000370


	//   ....[1]....
        /*0068*/ 	.word	0x00000390


	//----- nvinfo : EIATTR_REQNTID
	.align		4
.L_21:
        /*006c*/ 	.byte	0x04, 0x10
        /*006e*/ 	.short	(.L_23 - .L_22)
.L_22:
        /*0070*/ 	.word	0x00000080
        /*0074*/ 	.word	0x00000001
        /*0078*/ 	.word	0x00000001


	//----- nvinfo : EIATTR_CBANK_PARAM_SIZE
	.align		4
.L_23:
        /*007c*/ 	.byte	0x03, 0x19
        /*007e*/ 	.short	0x0024


	//----- nvinfo : EIATTR_PARAM_CBANK
	.align		4
        /*0080*/ 	.byte	0x04, 0x0a
        /*0082*/ 	.short	(.L_25 - .L_24)
	.align		4
.L_24:
        /*0084*/ 	.word	index@(.nv.constant0.triton_poi_fused_cat_relu_threshold_backward_2)
        /*0088*/ 	.short	0x0210
        /*008a*/ 	.short	0x0024


	//----- nvinfo : EIATTR_SW_WAR
	.align		4
.L_25:
        /*008c*/ 	.byte	0x04, 0x36
        /*008e*/ 	.short	(.L_27 - .L_26)
.L_26:
        /*0090*/ 	.word	0x00000008
.L_27:


//--------------------- .nv.callgraph             --------------------------
	.section	.nv.callgraph,"",@"SHT_CUDA_CALLGRAPH"
	.align	4
	.sectionentsize	8
	.align		4
        /*0000*/ 	.word	0x00000000
	.align		4
        /*0004*/ 	.word	0xffffffff
	.align		4
        /*0008*/ 	.word	0x00000000
	.align		4
        /*000c*/ 	.word	0xfffffffe
	.align		4
        /*0010*/ 	.word	0x00000000
	.align		4
        /*0014*/ 	.word	0xfffffffd
	.align		4
        /*0018*/ 	.word	0x00000000
	.align		4
        /*001c*/ 	.word	0xfffffffc


//--------------------- .text.triton_poi_fused_cat_relu_threshold_backward_2 --------------------------
	.section	.text.triton_poi_fused_cat_relu_threshold_backward_2,"ax",@progbits
	.align	128
        .global         triton_poi_fused_cat_relu_threshold_backward_2
        .type           triton_poi_fused_cat_relu_threshold_backward_2,@function
        .size           triton_poi_fused_cat_relu_threshold_backward_2,(.L_x_1 - triton_poi_fused_cat_relu_threshold_backward_2)
        .other          triton_poi_fused_cat_relu_threshold_backward_2,@"STO_CUDA_ENTRY STV_DEFAULT"
triton_poi_fused_cat_relu_threshold_backward_2:
.text.triton_poi_fused_cat_relu_threshold_backward_2:
[----:B------:R-:W0:Y:S02]  /*0000*/  LDC R1, c[0x0][0x28] ;  /* 0x00000a00ff017b82 */ /* 0x000e240000000800 */
[----:B------:R-:W1:Y:S01]  /*0010*/  S2R R0, SR_TID.X ;  /* 0x0000000000007919 */ /* 0x000e620000002100 */
[----:B------:R-:W-:Y:S01]  /*0020*/  CS2R R10, SRZ ;  /* 0x00000000000a7805 */ /* 0x000fe2000001ff00 */
[----:B------:R-:W-:Y:S01]  /*0030*/  ULDC.64 UR4, c[0x0][0x208] ;  /* 0x0000820000047ab9 */ /* 0x000fe20000000a00 */
[----:B------:R-:W-:Y:S01]  /*0040*/  CS2R R12, SRZ ;  /* 0x00000000000c7805 */ /* 0x000fe2000001ff00 */
[----:B------:R-:W2:Y:S01]  /*0050*/  S2R R5, SR_CTAID.X ;  /* 0x0000000000057919 */ /* 0x000ea20000002500 */
[----:B------:R-:W-:Y:S01]  /*0060*/  ULDC.64 UR6, c[0x0][0x228] ;  /* 0x00008a0000067ab9 */ /* 0x000fe20000000a00 */
[----:B-1----:R-:W-:Y:S01]  /*0070*/  IMAD.SHL.U32 R0, R0, 0x2, RZ ;  /* 0x0000000200007824 */ /* 0x002fe200078e00ff */
[----:B--2---:R-:W-:-:S04]  /*0080*/  SHF.R.S32.HI R3, RZ, 0x17, R5 ;  /* 0x00000017ff037819 */ /* 0x004fc80000011405 */
[----:B------:R-:W-:Y:S02]  /*0090*/  LOP3.LUT R0, R0, 0xfe, RZ, 0xc0, !PT ;  /* 0x000000fe00007812 */ /* 0x000fe400078ec0ff */
[----:B------:R-:W-:-:S03]  /*00a0*/  SGXT R3, R3, 0x1 ;  /* 0x000000010303781a */ /* 0x000fc60000000200 */
[----:B------:R-:W-:Y:S02]  /*00b0*/  IMAD R0, R5, 0x100, R0 ;  /* 0x0000010005007824 */ /* 0x000fe400078e0200 */
[----:B------:R-:W1:Y:S03]  /*00c0*/  LDC.64 R4, c[0x0][0x218] ;  /* 0x00008600ff047b82 */ /* 0x000e660000000a00 */
[-C--:B------:R-:W-:Y:S02]  /*00d0*/  LEA.HI R3, R3, R0.reuse, RZ, 0x4 ;  /* 0x0000000003037211 */ /* 0x080fe400078f20ff */
[----:B------:R-:W-:Y:S02]  /*00e0*/  SHF.R.S32.HI R9, RZ, 0x1f, R0 ;  /* 0x0000001fff097819 */ /* 0x000fe40000011400 */
[----:B------:R-:W-:Y:S02]  /*00f0*/  SHF.R.S32.HI R6, RZ, 0x4, R3 ;  /* 0x00000004ff067819 */ /* 0x000fe40000011403 */
[----:B------:R-:W2:Y:S01]  /*0100*/  LDC.64 R2, c[0x0][0x210] ;  /* 0x00008400ff027b82 */ /* 0x000ea20000000a00 */
[----:B------:R-:W-:-:S02]  /*0110*/  LEA.HI R9, R9, R0, RZ, 0x7 ;  /* 0x0000000009097211 */ /* 0x000fc400078f38ff */
[----:B------:R-:W-:Y:S02]  /*0120*/  LEA.HI R7, R6, R6, RZ, 0x3 ;  /* 0x0000000606077211 */ /* 0x000fe400078f18ff */
[----:B------:R-:W-:Y:S02]  /*0130*/  SHF.R.S32.HI R9, RZ, 0x7, R9 ;  /* 0x00000007ff097819 */ /* 0x000fe40000011409 */
[----:B------:R-:W-:Y:S02]  /*0140*/  LOP3.LUT R7, R7, 0xfffffff8, RZ, 0xc0, !PT ;  /* 0xfffffff807077812 */ /* 0x000fe400078ec0ff */
[----:B------:R-:W-:Y:S01]  /*0150*/  ISETP.GE.AND P0, PT, R0, 0x200, PT ;  /* 0x000002000000780c */ /* 0x000fe20003f06270 */
[----:B------:R-:W-:Y:S02]  /*0160*/  IMAD R9, R9, -0x40, R0 ;  /* 0xffffffc009097824 */ /* 0x000fe400078e0200 */
[----:B------:R-:W-:Y:S02]  /*0170*/  IMAD.IADD R7, R6, 0x1, -R7 ;  /* 0x0000000106077824 */ /* 0x000fe400078e0a07 */
[----:B-1----:R-:W-:Y:S01]  /*0180*/  IMAD.WIDE R4, R9, 0x4, R4 ;  /* 0x0000000409047825 */ /* 0x002fe200078e0204 */
[----:B------:R-:W-:-:S02]  /*0190*/  CS2R R8, SRZ ;  /* 0x0000000000087805 */ /* 0x000fc4000001ff00 */
[C---:B------:R-:W-:Y:S02]  /*01a0*/  ISETP.GE.AND P3, PT, R7.reuse, 0x4, PT ;  /* 0x000000040700780c */ /* 0x040fe40003f66270 */
[----:B------:R-:W-:Y:S02]  /*01b0*/  ISETP.GT.AND P2, PT, R7, 0x3, !P0 ;  /* 0x000000030700780c */ /* 0x000fe40004744270 */
[C---:B------:R-:W-:Y:S01]  /*01c0*/  ISETP.LT.AND P1, PT, R0.reuse, 0x200, !P3 ;  /* 0x000002000000780c */ /* 0x040fe20005f21270 */
[----:B------:R-:W1:Y:S01]  /*01d0*/  LDC.64 R6, c[0x0][0x220] ;  /* 0x00008800ff067b82 */ /* 0x000e620000000a00 */
[----:B--2---:R-:W-:-:S09]  /*01e0*/  IMAD.WIDE R2, R0, 0x4, R2 ;  /* 0x0000000400027825 */ /* 0x004fd200078e0202 */
[----:B------:R-:W2:Y:S04]  /*01f0*/  @P2 LDG.E.64 R12, desc[UR4][R2.64] ;  /* 0x00000004020c2981 */ /* 0x000ea8000c1e1b00 */
[----:B------:R-:W3:Y:S04]  /*0200*/  @P1 LDG.E.64 R10, desc[UR4][R4.64] ;  /* 0x00000004040a1981 */ /* 0x000ee8000c1e1b00 */
[----:B------:R1:W4:Y:S02]  /*0210*/  @P1 LDG.E.64 R8, desc[UR4][R2.64] ;  /* 0x0000000402081981 */ /* 0x000324000c1e1b00 */
[----:B-1----:R-:W-:Y:S01]  /*0220*/  IMAD.WIDE R2, R0, 0x4, R6 ;  /* 0x0000000400027825 */ /* 0x002fe200078e0206 */
[----:B---3--:R-:W-:-:S02]  /*0230*/  SEL R14, R11, RZ, P1 ;  /* 0x000000ff0b0e7207 */ /* 0x008fc40000800000 */
[----:B------:R-:W-:Y:S02]  /*0240*/  SEL R11, R10, RZ, P1 ;  /* 0x000000ff0a0b7207 */ /* 0x000fe40000800000 */
[----:B----4-:R-:W-:Y:S02]  /*0250*/  SEL R8, R8, RZ, P1 ;  /* 0x000000ff08087207 */ /* 0x010fe40000800000 */
[----:B------:R-:W-:Y:S02]  /*0260*/  SEL R9, R9, RZ, P1 ;  /* 0x000000ff09097207 */ /* 0x000fe40000800000 */
[----:B--2---:R-:W-:Y:S01]  /*0270*/  SEL R12, R12, RZ, P2 ;  /* 0x000000ff0c0c7207 */ /* 0x004fe20001000000 */
[----:B------:R-:W-:Y:S01]  /*0280*/  @!P3 FADD R12, R8, R11 ;  /* 0x0000000b080cb221 */ /* 0x000fe20000000000 */
[----:B------:R-:W-:Y:S01]  /*0290*/  SEL R13, R13, RZ, P2 ;  /* 0x000000ff0d0d7207 */ /* 0x000fe20001000000 */
[----:B------:R-:W-:-:S03]  /*02a0*/  @!P3 FADD R13, R9, R14 ;  /* 0x0000000e090db221 */ /* 0x000fc60000000000 */
[C---:B------:R-:W-:Y:S02]  /*02b0*/  FSETP.GEU.AND P2, PT, R12.reuse, RZ, PT ;  /* 0x000000ff0c00720b */ /* 0x040fe40003f4e000 */
[C---:B------:R-:W-:Y:S02]  /*02c0*/  FSETP.GEU.AND P1, PT, R13.reuse, RZ, PT ;  /* 0x000000ff0d00720b */ /* 0x040fe40003f2e000 */
[----:B------:R-:W-:Y:S02]  /*02d0*/  FSEL R12, R12, RZ, P2 ;  /* 0x000000ff0c0c7208 */ /* 0x000fe40001000000 */
[----:B------:R-:W-:Y:S02]  /*02e0*/  FSEL R13, R13, RZ, P1 ;  /* 0x000000ff0d0d7208 */ /* 0x000fe40000800000 */
[----:B------:R-:W-:Y:S02]  /*02f0*/  FSETP.GTU.AND P3, PT, R12, RZ, PT ;  /* 0x000000ff0c00720b */ /* 0x000fe40003f6c000 */
[----:B------:R-:W-:-:S02]  /*0300*/  FSETP.GTU.AND P2, PT, R13, RZ, PT ;  /* 0x000000ff0d00720b */ /* 0x000fc40003f4c000 */
[----:B------:R-:W-:Y:S02]  /*0310*/  IADD3 R4, P1, R0, UR6, RZ ;  /* 0x0000000600047c10 */ /* 0x000fe4000ff3e0ff */
[----:B------:R-:W-:Y:S02]  /*0320*/  SEL R7, RZ, 0x100, P2 ;  /* 0x00000100ff077807 */ /* 0x000fe40001000000 */
[----:B------:R-:W-:Y:S01]  /*0330*/  SEL R6, RZ, 0x1, P3 ;  /* 0x00000001ff067807 */ /* 0x000fe20001800000 */
[----:B------:R1:W-:Y:S01]  /*0340*/  @!P0 STG.E.64 desc[UR4][R2.64], R12 ;  /* 0x0000000c02008986 */ /* 0x0003e2000c101b04 */
[----:B------:R-:W-:-:S03]  /*0350*/  LEA.HI.X.SX32 R5, R0, UR7, 0x1, P1 ;  /* 0x0000000700057c11 */ /* 0x000fc600088f0eff */
[----:B------:R-:W-:Y:S01]  /*0360*/  IMAD.IADD R7, R6, 0x1, R7 ;  /* 0x0000000106077824 */ /* 0x000fe200078e0207 */
[----:B------:R-:W-:Y:S06]  /*0370*/  @P0 EXIT ;  /* 0x000000000000094d */ /* 0x000fec0003800000 */
[----:B------:R-:W-:Y:S01]  /*0380*/  STG.E.U16 desc[UR4][R4.64], R7 ;  /* 0x0000000704007986 */ /* 0x000fe2000c101504 */
[----:B------:R-:W-:Y:S05]  /*0390*/  EXIT ;  /* 0x000000000000794d */ /* 0x000fea0003800000 */
.L_x_0:
[----:B------:R-:W-:-:S00]  /*03a0*/  BRA `(.L_x_0) ;  /* 0xfffffffc00fc7947 */ /* 0x000fc0000383ffff */
[----:B------:R-:W-:-:S00]  /*03b0*/  NOP ;  /* 0x0000000000007918 */ /* 0x000fc00000000000 */
        /* <DEDUP_REMOVED lines=12> */
.L_x_1:


//--------------------- .nv.constant0.triton_poi_fused_cat_relu_threshold_backward_2 --------------------------
	.section	.nv.constant0.triton_poi_fused_cat_relu_threshold_backward_2,"a",@progbits
	.sectionflags	@""
	.align	4
.nv.constant0.triton_poi_fused_cat_relu_threshold_backward_2:
	.zero		564
